//
// Generated by NVIDIA NVVM Compiler
//
// Compiler Build ID: CL-36424714
// Cuda compilation tools, release 13.0, V13.0.88
// Based on NVVM 20.0.0
//

.version 9.0
.target sm_100
.address_size 64

	// .globl	_Z3addPA100_fS0_S0_

.visible .entry _Z3addPA100_fS0_S0_(
	.param .u64 .ptr .align 1 _Z3addPA100_fS0_S0__param_0,
	.param .u64 .ptr .align 1 _Z3addPA100_fS0_S0__param_1,
	.param .u64 .ptr .align 1 _Z3addPA100_fS0_S0__param_2
)
{
	.reg .pred 	%p<2>;
	.reg .b32 	%r<5>;
	.reg .b32 	%f<4>;
	.reg .b64 	%rd<15>;

	ld.param.u64 	%rd1, [_Z3addPA100_fS0_S0__param_0];
	ld.param.u64 	%rd2, [_Z3addPA100_fS0_S0__param_1];
	ld.param.u64 	%rd3, [_Z3addPA100_fS0_S0__param_2];
	mov.u32 	%r1, %ctaid.x;
	mov.u32 	%r3, %ctaid.y;
	max.u32 	%r4, %r1, %r3;
	setp.gt.u32 	%p1, %r4, 99;
	@%p1 bra 	$L__BB0_2;
	cvta.to.global.u64 	%rd4, %rd1;
	cvta.to.global.u64 	%rd5, %rd2;
	cvta.to.global.u64 	%rd6, %rd3;
	mul.wide.u32 	%rd7, %r1, 400;
	add.s64 	%rd8, %rd4, %rd7;
	mul.wide.u32 	%rd9, %r3, 4;
	add.s64 	%rd10, %rd8, %rd9;
	ld.global.f32 	%f1, [%rd10];
	add.s64 	%rd11, %rd5, %rd7;
	add.s64 	%rd12, %rd11, %rd9;
	ld.global.f32 	%f2, [%rd12];
	add.f32 	%f3, %f1, %f2;
	add.s64 	%rd13, %rd6, %rd7;
	add.s64 	%rd14, %rd13, %rd9;
	st.global.f32 	[%rd14], %f3;
$L__BB0_2:
	ret;

}


// ===== COMPILED SASS (sm_100) =====

	.target	sm_100

	.elftype	@"ET_EXEC"


//--------------------- .note.nv.tkinfo           --------------------------
	.section	.note.nv.tkinfo,"",@"SHT_NOTE"
	.sectionflags	@"SHF_NOTE_NV_TKINFO"
	.tkinfo
        /*0018*/ 	.word	0x00000002
        /*0030*/ 	.string	""
        /*0030*/ 	.string	"ptxas"
        /*0030*/ 	.string	"Cuda compilation tools, release 13.0, V13.0.88"
        /*0030*/ 	.string	"Build cuda_13.0.r13.0/compiler.36424714_0"
        /*0030*/ 	.string	"-arch sm_100 -m 64 "



//--------------------- .note.nv.cuinfo           --------------------------
	.section	.note.nv.cuinfo,"",@"SHT_NOTE"
	.sectionflags	@"SHF_NOTE_NV_CUINFO"
        /*0018*/ 	.short	0x0002
        /*001a*/ 	.short	0x0064
        /*001c*/ 	.short	0x0082
	.zero		2


//--------------------- .nv.info                  --------------------------
	.section	.nv.info,"",@"SHT_CUDA_INFO"
	.align	4


	//----- nvinfo : EIATTR_REGCOUNT
	.align		4
        /*0000*/ 	.byte	0x04, 0x2f
        /*0002*/ 	.short	(.L_1 - .L_0)
	.align		4
.L_0:
        /*0004*/ 	.word	index@(_Z3addPA100_fS0_S0_)
        /*0008*/ 	.word	0x0000000e


	//----- nvinfo : EIATTR_FRAME_SIZE
	.align		4
.L_1:
        /*000c*/ 	.byte	0x04, 0x11
        /*000e*/ 	.short	(.L_3 - .L_2)
	.align		4
.L_2:
        /*0010*/ 	.word	index@(_Z3addPA100_fS0_S0_)
        /*0014*/ 	.word	0x00000000


	//----- nvinfo : EIATTR_MIN_STACK_SIZE
	.align		4
.L_3:
        /*0018*/ 	.byte	0x04, 0x12
        /*001a*/ 	.short	(.L_5 - .L_4)
	.align		4
.L_4:
        /*001c*/ 	.word	index@(_Z3addPA100_fS0_S0_)
        /*0020*/ 	.word	0x00000000
.L_5:


//--------------------- .nv.compat                --------------------------
	.section	.nv.compat,"",@"SHT_CUDA_COMPAT_INFO"
	.align	4
        /*0000*/ 	.byte	0x02, 0x09, 0x00, 0x00, 0x02, 0x02, 0x01, 0x00, 0x02, 0x05, 0x05, 0x00, 0x03, 0x07, 0x01, 0x01
        /*0010*/ 	.byte	0x02, 0x03, 0x00, 0x00, 0x02, 0x06, 0x01, 0x00, 0x04, 0x0b, 0x08, 0x00, 0x09, 0x00, 0x00, 0x00
        /*0020*/ 	.byte	0x00, 0x00, 0x00, 0x00


//--------------------- .nv.info._Z3addPA100_fS0_S0_ --------------------------
	.section	.nv.info._Z3addPA100_fS0_S0_,"",@"SHT_CUDA_INFO"
	.sectionflags	@""
	.align	4


	//----- nvinfo : EIATTR_CUDA_API_VERSION
	.align		4
        /*0000*/ 	.byte	0x04, 0x37
        /*0002*/ 	.short	(.L_7 - .L_6)
.L_6:
        /*0004*/ 	.word	0x00000082


	//----- nvinfo : EIATTR_KPARAM_INFO
	.align		4
.L_7:
        /*0008*/ 	.byte	0x04, 0x17
        /*000a*/ 	.short	(.L_9 - .L_8)
.L_8:
        /*000c*/ 	.word	0x00000000
        /*0010*/ 	.short	0x0002
        /*0012*/ 	.short	0x0010
        /*0014*/ 	.byte	0x00, 0xf5, 0x21, 0x00


	//----- nvinfo : EIATTR_KPARAM_INFO
	.align		4
.L_9:
        /*0018*/ 	.byte	0x04, 0x17
        /*001a*/ 	.short	(.L_11 - .L_10)
.L_10:
        /*001c*/ 	.word	0x00000000
        /*0020*/ 	.short	0x0001
        /*0022*/ 	.short	0x0008
        /*0024*/ 	.byte	0x00, 0xf5, 0x21, 0x00


	//----- nvinfo : EIATTR_KPARAM_INFO
	.align		4
.L_11:
        /*0028*/ 	.byte	0x04, 0x17
        /*002a*/ 	.short	(.L_13 - .L_12)
.L_12:
        /*002c*/ 	.word	0x00000000
        /*0030*/ 	.short	0x0000
        /*0032*/ 	.short	0x0000
        /*0034*/ 	.byte	0x00, 0xf5, 0x21, 0x00


	//----- nvinfo : EIATTR_SPARSE_MMA_MASK
	.align		4
.L_13:
        /*0038*/ 	.byte	0x03, 0x50
        /*003a*/ 	.short	0x0000


	//----- nvinfo : EIATTR_MAXREG_COUNT
	.align		4
        /*003c*/ 	.byte	0x03, 0x1b
        /*003e*/ 	.short	0x00ff


	//----- nvinfo : EIATTR_MERCURY_ISA_VERSION
	.align		4
        /*0040*/ 	.byte	0x03, 0x5f
        /*0042*/ 	.short	0x0101


	//----- nvinfo : EIATTR_VRC_CTA_INIT_COUNT
	.align		4
        /*0044*/ 	.byte	0x02, 0x4a
	.zero		1
	.zero		1


	//----- nvinfo : EIATTR_EXIT_INSTR_OFFSETS
	.align		4
        /*0048*/ 	.byte	0x04, 0x1c
        /*004a*/ 	.short	(.L_15 - .L_14)


	//   ....[0]....
.L_14:
        /*004c*/ 	.word	0x00000050


	//   ....[1]....
        /*0050*/ 	.word	0x00000140


	//----- nvinfo : EIATTR_CBANK_PARAM_SIZE
	.align		4
.L_15:
        /*0054*/ 	.byte	0x03, 0x19
        /*0056*/ 	.short	0x0018


	//----- nvinfo : EIATTR_PARAM_CBANK
	.align		4
        /*0058*/ 	.byte	0x04, 0x0a
        /*005a*/ 	.short	(.L_17 - .L_16)
	.align		4
.L_16:
        /*005c*/ 	.word	index@(.nv.constant0._Z3addPA100_fS0_S0_)
        /*0060*/ 	.short	0x0380
        /*0062*/ 	.short	0x0018


	//----- nvinfo : EIATTR_SW_WAR
	.align		4
.L_17:
        /*0064*/ 	.byte	0x04, 0x36
        /*0066*/ 	.short	(.L_19 - .L_18)
.L_18:
        /*0068*/ 	.word	0x00000008
.L_19:


//--------------------- .nv.callgraph             --------------------------
	.section	.nv.callgraph,"",@"SHT_CUDA_CALLGRAPH"
	.align	4
	.sectionentsize	8
	.align		4
        /*0000*/ 	.word	0x00000000
	.align		4
        /*0004*/ 	.word	0xffffffff
	.align		4
        /*0008*/ 	.word	0x00000000
	.align		4
        /*000c*/ 	.word	0xfffffffe
	.align		4
        /*0010*/ 	.word	0x00000000
	.align		4
        /*0014*/ 	.word	0xfffffffd
	.align		4
        /*0018*/ 	.word	0x00000000
	.align		4
        /*001c*/ 	.word	0xfffffffc


//--------------------- .text._Z3addPA100_fS0_S0_ --------------------------
	.section	.text._Z3addPA100_fS0_S0_,"ax",@progbits
	.align	128
        .global         _Z3addPA100_fS0_S0_
        .type           _Z3addPA100_fS0_S0_,@function
        .size           _Z3addPA100_fS0_S0_,(.L_x_1 - _Z3addPA100_fS0_S0_)
        .other          _Z3addPA100_fS0_S0_,@"STO_CUDA_ENTRY STV_DEFAULT"
_Z3addPA100_fS0_S0_:
.text._Z3addPA100_fS0_S0_:
[----:B------:R-:W-:Y:S01]  /*0000*/  LDC R1, c[0x0][0x37c] ;  /* 0x0000df00ff017b82 */ /* 0x000fe20000000800 */
[----:B------:R-:W0:Y:S01]  /*0010*/  S2R R9, SR_CTAID.X ;  /* 0x0000000000097919 */ /* 0x000e220000002500 */
[----:B------:R-:W0:Y:S02]  /*0020*/  S2R R11, SR_CTAID.Y ;  /* 0x00000000000b7919 */ /* 0x000e240000002600 */
[----:B0-----:R-:W-:-:S04]  /*0030*/  VIMNMX.U32 R0, PT, PT, R9, R11, !PT ;  /* 0x0000000b09007248 */ /* 0x001fc80007fe0000 */
[----:B------:R-:W-:-:S13]  /*0040*/  ISETP.GT.U32.AND P0, PT, R0, 0x63, PT ;  /* 0x000000630000780c */ /* 0x000fda0003f04070 */
[----:B------:R-:W-:Y:S05]  /*0050*/  @P0 EXIT ;  /* 0x000000000000094d */ /* 0x000fea0003800000 */
[----:B------:R-:W0:Y:S01]  /*0060*/  LDC.64 R2, c[0x0][0x380] ;  /* 0x0000e000ff027b82 */ /* 0x000e220000000a00 */
[----:B------:R-:W1:Y:S07]  /*0070*/  LDCU.64 UR4, c[0x0][0x358] ;  /* 0x00006b00ff0477ac */ /* 0x000e6e0008000a00 */
[----:B------:R-:W2:Y:S08]  /*0080*/  LDC.64 R4, c[0x0][0x388] ;  /* 0x0000e200ff047b82 */ /* 0x000eb00000000a00 */
[----:B------:R-:W3:Y:S01]  /*0090*/  LDC.64 R6, c[0x0][0x390] ;  /* 0x0000e400ff067b82 */ /* 0x000ee20000000a00 */
[----:B0-----:R-:W-:-:S04]  /*00a0*/  IMAD.WIDE.U32 R2, R9, 0x190, R2 ;  /* 0x0000019009027825 */ /* 0x001fc800078e0002 */
[----:B------:R-:W-:-:S04]  /*00b0*/  IMAD.WIDE.U32 R2, R11, 0x4, R2 ;  /* 0x000000040b027825 */ /* 0x000fc800078e0002 */
[----:B--2---:R-:W-:Y:S02]  /*00c0*/  IMAD.WIDE.U32 R4, R9, 0x190, R4 ;  /* 0x0000019009047825 */ /* 0x004fe400078e0004 */
[----:B-1----:R-:W2:Y:S02]  /*00d0*/  LDG.E R2, desc[UR4][R2.64] ;  /* 0x0000000402027981 */ /* 0x002ea4000c1e1900 */
[----:B------:R-:W-:-:S06]  /*00e0*/  IMAD.WIDE.U32 R4, R11, 0x4, R4 ;  /* 0x000000040b047825 */ /* 0x000fcc00078e0004 */
[----:B------:R-:W2:Y:S01]  /*00f0*/  LDG.E R5, desc[UR4][R4.64] ;  /* 0x0000000404057981 */ /* 0x000ea2000c1e1900 */
[----:B---3--:R-:W-:-:S04]  /*0100*/  IMAD.WIDE.U32 R6, R9, 0x190, R6 ;  /* 0x0000019009067825 */ /* 0x008fc800078e0006 */
[----:B------:R-:W-:-:S04]  /*0110*/  IMAD.WIDE.U32 R6, R11, 0x4, R6 ;  /* 0x000000040b067825 */ /* 0x000fc800078e0006 */
[----:B--2---:R-:W-:-:S05]  /*0120*/  FADD R9, R2, R5 ;  /* 0x0000000502097221 */ /* 0x004fca0000000000 */
[----:B------:R-:W-:Y:S01]  /*0130*/  STG.E desc[UR4][R6.64], R9 ;  /* 0x0000000906007986 */ /* 0x000fe2000c101904 */
[----:B------:R-:W-:Y:S05]  /*0140*/  EXIT ;  /* 0x000000000000794d */ /* 0x000fea0003800000 */
.L_x_0:
[----:B------:R-:W-:-:S00]  /*0150*/  BRA `(.L_x_0) ;  /* 0xfffffffc00fc7947 */ /* 0x000fc0000383ffff */
[----:B------:R-:W-:-:S00]  /*0160*/  NOP ;  /* 0x0000000000007918 */ /* 0x000fc00000000000 */
        /* <DEDUP_REMOVED lines=9> */
.L_x_1:


//--------------------- .nv.shared.reserved.0     --------------------------
	.section	.nv.shared.reserved.0,"aw",@nobits
	.weak		__nv_reservedSMEM_offset_0_alias
	.size		__nv_reservedSMEM_offset_0_alias, 0, 64
	.other		__nv_reservedSMEM_offset_0_alias,@"STO_CUDA_RESERVED_SHARED STV_DEFAULT"
__nv_reservedSMEM_offset_0_alias:
	.zero		0
	.zero		64


//--------------------- .nv.constant0._Z3addPA100_fS0_S0_ --------------------------
	.section	.nv.constant0._Z3addPA100_fS0_S0_,"a",@progbits
	.sectionflags	@""
	.align	4
.nv.constant0._Z3addPA100_fS0_S0_:
	.zero		920


//--------------------- SYMBOLS --------------------------

	.type		.nv.reservedSmem.offset0,@object
	.size		.nv.reservedSmem.offset0,0x4
